//
// Generated by NVIDIA NVVM Compiler
//
// Compiler Build ID: CL-36424714
// Cuda compilation tools, release 13.0, V13.0.88
// Based on NVVM 20.0.0
//

.version 9.0
.target sm_100
.address_size 64

	// .globl	_Z13softmaxKernelP6__halfS0_ii
// _ZZ13softmaxKernelP6__halfS0_iiE9block_max_$_0 has been demoted
// _ZZ13softmaxKernelP6__halfS0_iiE9block_sum_$_0 has been demoted
.extern .shared .align 16 .b8 shared_data[];

.visible .entry _Z13softmaxKernelP6__halfS0_ii(
	.param .u64 .ptr .align 1 _Z13softmaxKernelP6__halfS0_ii_param_0,
	.param .u64 .ptr .align 1 _Z13softmaxKernelP6__halfS0_ii_param_1,
	.param .u32 _Z13softmaxKernelP6__halfS0_ii_param_2,
	.param .u32 _Z13softmaxKernelP6__halfS0_ii_param_3
)
{
	.reg .pred 	%p<12>;
	.reg .b16 	%rs<106>;
	.reg .b32 	%r<100>;
	.reg .b32 	%f<27>;
	.reg .b64 	%rd<13>;
	// demoted variable
	.shared .align 2 .u16 _ZZ13softmaxKernelP6__halfS0_iiE9block_max_$_0;
	// demoted variable
	.shared .align 2 .u16 _ZZ13softmaxKernelP6__halfS0_iiE9block_sum_$_0;
	ld.param.u64 	%rd3, [_Z13softmaxKernelP6__halfS0_ii_param_0];
	ld.param.u64 	%rd4, [_Z13softmaxKernelP6__halfS0_ii_param_1];
	ld.param.u32 	%r15, [_Z13softmaxKernelP6__halfS0_ii_param_2];
	ld.param.u32 	%r14, [_Z13softmaxKernelP6__halfS0_ii_param_3];
	mov.u32 	%r1, %ctaid.x;
	mov.u32 	%r99, %tid.x;
	setp.ge.s32 	%p1, %r1, %r15;
	@%p1 bra 	$L__BB0_17;
	cvta.to.global.u64 	%rd5, %rd3;
	mul.lo.s32 	%r3, %r14, %r1;
	mul.wide.s32 	%rd6, %r3, 2;
	add.s64 	%rd1, %rd5, %rd6;
	mov.f32 	%f5, 0fFF800000;
	// begin inline asm
	{  cvt.rn.f16.f32 %rs102, %f5;}

	// end inline asm
	setp.ge.s32 	%p2, %r99, %r14;
	@%p2 bra 	$L__BB0_4;
	mov.u32 	%r4, %ntid.x;
	mov.u32 	%r97, %r99;
$L__BB0_3:
	mul.wide.s32 	%rd7, %r97, 2;
	add.s64 	%rd8, %rd1, %rd7;
	ld.global.u16 	%rs19, [%rd8];
	// begin inline asm
	{max.f16 %rs102,%rs102,%rs19;
}
	// end inline asm
	add.s32 	%r97, %r97, %r4;
	setp.lt.s32 	%p3, %r97, %r14;
	@%p3 bra 	$L__BB0_3;
$L__BB0_4:
	// begin inline asm
	{mov.u32 %r16, WARP_SZ;
}
	// end inline asm
	shl.b32 	%r52, %r16, 8;
	add.s32 	%r49, %r52, -8161;
	// begin inline asm
	{  mov.b32 %r17, {%rs102,%rs102};}

	// end inline asm
	mov.b32 	%r20, 16;
	mov.b32 	%r50, -1;
	// begin inline asm
	{shfl.sync.down.b32 %r18,%r17,%r20,%r49,%r50;
}
	// end inline asm
	// begin inline asm
	{.reg .f16 low,high;
 mov.b32 {low,high}, %r18;
 mov.b16 %rs22, low;}
	// end inline asm
	// begin inline asm
	{max.f16 %rs23,%rs102,%rs22;
}
	// end inline asm
	// begin inline asm
	{  mov.b32 %r24, {%rs23,%rs23};}

	// end inline asm
	mov.b32 	%r27, 8;
	// begin inline asm
	{shfl.sync.down.b32 %r25,%r24,%r27,%r49,%r50;
}
	// end inline asm
	// begin inline asm
	{.reg .f16 low,high;
 mov.b32 {low,high}, %r25;
 mov.b16 %rs28, low;}
	// end inline asm
	// begin inline asm
	{max.f16 %rs29,%rs23,%rs28;
}
	// end inline asm
	// begin inline asm
	{  mov.b32 %r31, {%rs29,%rs29};}

	// end inline asm
	mov.b32 	%r34, 4;
	// begin inline asm
	{shfl.sync.down.b32 %r32,%r31,%r34,%r49,%r50;
}
	// end inline asm
	// begin inline asm
	{.reg .f16 low,high;
 mov.b32 {low,high}, %r32;
 mov.b16 %rs34, low;}
	// end inline asm
	// begin inline asm
	{max.f16 %rs35,%rs29,%rs34;
}
	// end inline asm
	// begin inline asm
	{  mov.b32 %r38, {%rs35,%rs35};}

	// end inline asm
	mov.b32 	%r41, 2;
	// begin inline asm
	{shfl.sync.down.b32 %r39,%r38,%r41,%r49,%r50;
}
	// end inline asm
	// begin inline asm
	{.reg .f16 low,high;
 mov.b32 {low,high}, %r39;
 mov.b16 %rs40, low;}
	// end inline asm
	// begin inline asm
	{max.f16 %rs41,%rs35,%rs40;
}
	// end inline asm
	// begin inline asm
	{  mov.b32 %r45, {%rs41,%rs41};}

	// end inline asm
	mov.b32 	%r48, 1;
	// begin inline asm
	{shfl.sync.down.b32 %r46,%r45,%r48,%r49,%r50;
}
	// end inline asm
	// begin inline asm
	{.reg .f16 low,high;
 mov.b32 {low,high}, %r46;
 mov.b16 %rs46, low;}
	// end inline asm
	// begin inline asm
	{max.f16 %rs47,%rs41,%rs46;
}
	// end inline asm
	setp.eq.s32 	%p4, %r99, 0;
	@%p4 bra 	$L__BB0_5;
	bra.uni 	$L__BB0_6;
$L__BB0_5:
	st.shared.u16 	[_ZZ13softmaxKernelP6__halfS0_iiE9block_max_$_0], %rs47;
$L__BB0_6:
	setp.ge.s32 	%p5, %r99, %r14;
	bar.sync 	0;
	ld.shared.u16 	%rs6, [_ZZ13softmaxKernelP6__halfS0_iiE9block_max_$_0];
	mov.f32 	%f6, 0f00000000;
	// begin inline asm
	{  cvt.rn.f16.f32 %rs50, %f6;}

	// end inline asm
	mov.u16 	%rs104, %rs50;
	@%p5 bra 	$L__BB0_9;
	mov.u32 	%r8, %ntid.x;
	mov.u32 	%r56, shared_data;
	mov.u32 	%r98, %r99;
	mov.u16 	%rs104, %rs50;
$L__BB0_8:
	mul.wide.s32 	%rd9, %r98, 2;
	add.s64 	%rd10, %rd1, %rd9;
	ld.global.u16 	%rs52, [%rd10];
	// begin inline asm
	{sub.f16 %rs51,%rs52,%rs6;
}
	// end inline asm
	// begin inline asm
	{  cvt.f32.f16 %f7, %rs51;}

	// end inline asm
	fma.rn.f32 	%f9, %f7, 0f3BBB989D, 0f3F000000;
	cvt.sat.f32.f32 	%f10, %f9;
	mov.f32 	%f11, 0f4B400001;
	mov.f32 	%f12, 0f437C0000;
	fma.rm.f32 	%f13, %f10, %f12, %f11;
	add.f32 	%f14, %f13, 0fCB40007F;
	neg.f32 	%f15, %f14;
	fma.rn.f32 	%f16, %f7, 0f3FB8AA3B, %f15;
	fma.rn.f32 	%f17, %f7, 0f32A57060, %f16;
	mov.b32 	%r53, %f13;
	shl.b32 	%r54, %r53, 23;
	mov.b32 	%f18, %r54;
	ex2.approx.ftz.f32 	%f19, %f17;
	mul.f32 	%f8, %f19, %f18;
	// begin inline asm
	{  cvt.rn.f16.f32 %rs55, %f8;}

	// end inline asm
	shl.b32 	%r55, %r98, 1;
	add.s32 	%r57, %r56, %r55;
	st.shared.u16 	[%r57], %rs55;
	// begin inline asm
	{add.f16 %rs104,%rs104,%rs55;
}
	// end inline asm
	add.s32 	%r98, %r98, %r8;
	setp.lt.s32 	%p6, %r98, %r14;
	@%p6 bra 	$L__BB0_8;
$L__BB0_9:
	setp.eq.s32 	%p7, %r99, 0;
	// begin inline asm
	{  mov.b32 %r58, {%rs104,%rs104};}

	// end inline asm
	mov.b32 	%r61, 16;
	mov.b32 	%r91, -1;
	// begin inline asm
	{shfl.sync.down.b32 %r59,%r58,%r61,%r49,%r91;
}
	// end inline asm
	// begin inline asm
	{.reg .f16 low,high;
 mov.b32 {low,high}, %r59;
 mov.b16 %rs61, low;}
	// end inline asm
	// begin inline asm
	{add.f16 %rs62,%rs104,%rs61;
}
	// end inline asm
	// begin inline asm
	{  mov.b32 %r65, {%rs62,%rs62};}

	// end inline asm
	mov.b32 	%r68, 8;
	// begin inline asm
	{shfl.sync.down.b32 %r66,%r65,%r68,%r49,%r91;
}
	// end inline asm
	// begin inline asm
	{.reg .f16 low,high;
 mov.b32 {low,high}, %r66;
 mov.b16 %rs67, low;}
	// end inline asm
	// begin inline asm
	{add.f16 %rs68,%rs62,%rs67;
}
	// end inline asm
	// begin inline asm
	{  mov.b32 %r72, {%rs68,%rs68};}

	// end inline asm
	mov.b32 	%r75, 4;
	// begin inline asm
	{shfl.sync.down.b32 %r73,%r72,%r75,%r49,%r91;
}
	// end inline asm
	// begin inline asm
	{.reg .f16 low,high;
 mov.b32 {low,high}, %r73;
 mov.b16 %rs73, low;}
	// end inline asm
	// begin inline asm
	{add.f16 %rs74,%rs68,%rs73;
}
	// end inline asm
	// begin inline asm
	{  mov.b32 %r79, {%rs74,%rs74};}

	// end inline asm
	mov.b32 	%r82, 2;
	// begin inline asm
	{shfl.sync.down.b32 %r80,%r79,%r82,%r49,%r91;
}
	// end inline asm
	// begin inline asm
	{.reg .f16 low,high;
 mov.b32 {low,high}, %r80;
 mov.b16 %rs79, low;}
	// end inline asm
	// begin inline asm
	{add.f16 %rs80,%rs74,%rs79;
}
	// end inline asm
	// begin inline asm
	{  mov.b32 %r86, {%rs80,%rs80};}

	// end inline asm
	mov.b32 	%r89, 1;
	// begin inline asm
	{shfl.sync.down.b32 %r87,%r86,%r89,%r49,%r91;
}
	// end inline asm
	// begin inline asm
	{.reg .f16 low,high;
 mov.b32 {low,high}, %r87;
 mov.b16 %rs85, low;}
	// end inline asm
	// begin inline asm
	{add.f16 %rs86,%rs80,%rs85;
}
	// end inline asm
	@%p7 bra 	$L__BB0_10;
	bra.uni 	$L__BB0_11;
$L__BB0_10:
	st.shared.u16 	[_ZZ13softmaxKernelP6__halfS0_iiE9block_sum_$_0], %rs86;
$L__BB0_11:
	setp.ge.s32 	%p8, %r99, %r14;
	bar.sync 	0;
	@%p8 bra 	$L__BB0_17;
	ld.shared.u16 	%rs89, [_ZZ13softmaxKernelP6__halfS0_iiE9block_sum_$_0];
	// begin inline asm
	{  cvt.f32.f16 %f20, %rs89;}

	// end inline asm
	// begin inline asm
	{rcp.approx.ftz.f32 %f21, %f20;
}
	// end inline asm
	neg.f32 	%f2, %f20;
	mov.u32 	%r11, %ntid.x;
	cvta.to.global.u64 	%rd2, %rd4;
	mov.u32 	%r94, shared_data;
$L__BB0_13:
	shl.b32 	%r93, %r99, 1;
	add.s32 	%r95, %r94, %r93;
	ld.shared.u16 	%rs90, [%r95];
	// begin inline asm
	{  cvt.f32.f16 %f23, %rs90;}

	// end inline asm
	mul.f32 	%f24, %f23, %f21;
	// begin inline asm
	{  cvt.rn.f16.f32 %rs105, %f24;}

	// end inline asm
	// begin inline asm
	{abs.f16 %rs92,%rs105;
}
	// end inline asm
	mov.b16 	%rs96, 143;
	// begin inline asm
	{ .reg .pred __$temp3;
  setp.lt.f16  __$temp3, %rs92, %rs96;
  selp.u16 %rs94, 1, 0, __$temp3;}
	// end inline asm
	setp.eq.s16 	%p9, %rs94, 0;
	@%p9 bra 	$L__BB0_16;
	// begin inline asm
	{ .reg .pred __$temp3;
  setp.lt.f16  __$temp3, %rs50, %rs92;
  selp.u16 %rs97, 1, 0, __$temp3;}
	// end inline asm
	setp.eq.s16 	%p10, %rs97, 0;
	@%p10 bra 	$L__BB0_16;
	fma.rn.f32 	%f26, %f2, %f24, %f23;
	fma.rn.f32 	%f25, %f21, %f26, %f24;
	// begin inline asm
	{  cvt.rn.f16.f32 %rs105, %f25;}

	// end inline asm
$L__BB0_16:
	add.s32 	%r96, %r99, %r3;
	mul.wide.s32 	%rd11, %r96, 2;
	add.s64 	%rd12, %rd2, %rd11;
	st.global.u16 	[%rd12], %rs105;
	add.s32 	%r99, %r99, %r11;
	setp.lt.s32 	%p11, %r99, %r14;
	@%p11 bra 	$L__BB0_13;
$L__BB0_17:
	ret;

}


// ===== COMPILED SASS (sm_100) =====

	.target	sm_100

	.elftype	@"ET_EXEC"


//--------------------- .note.nv.tkinfo           --------------------------
	.section	.note.nv.tkinfo,"",@"SHT_NOTE"
	.sectionflags	@"SHF_NOTE_NV_TKINFO"
	.tkinfo
        /*0018*/ 	.word	0x00000002
        /*0030*/ 	.string	""
        /*0030*/ 	.string	"ptxas"
        /*0030*/ 	.string	"Cuda compilation tools, release 13.0, V13.0.88"
        /*0030*/ 	.string	"Build cuda_13.0.r13.0/compiler.36424714_0"
        /*0030*/ 	.string	"-arch sm_100 -m 64 "



//--------------------- .note.nv.cuinfo           --------------------------
	.section	.note.nv.cuinfo,"",@"SHT_NOTE"
	.sectionflags	@"SHF_NOTE_NV_CUINFO"
        /*0018*/ 	.short	0x0002
        /*001a*/ 	.short	0x0064
        /*001c*/ 	.short	0x0082
	.zero		2


//--------------------- .nv.info                  --------------------------
	.section	.nv.info,"",@"SHT_CUDA_INFO"
	.align	4


	//----- nvinfo : EIATTR_REGCOUNT
	.align		4
        /*0000*/ 	.byte	0x04, 0x2f
        /*0002*/ 	.short	(.L_1 - .L_0)
	.align		4
.L_0:
        /*0004*/ 	.word	index@(_Z13softmaxKernelP6__halfS0_ii)
        /*0008*/ 	.word	0x00000016


	//----- nvinfo : EIATTR_FRAME_SIZE
	.align		4
.L_1:
        /*000c*/ 	.byte	0x04, 0x11
        /*000e*/ 	.short	(.L_3 - .L_2)
	.align		4
.L_2:
        /*0010*/ 	.word	index@(_Z13softmaxKernelP6__halfS0_ii)
        /*0014*/ 	.word	0x00000000


	//----- nvinfo : EIATTR_MIN_STACK_SIZE
	.align		4
.L_3:
        /*0018*/ 	.byte	0x04, 0x12
        /*001a*/ 	.short	(.L_5 - .L_4)
	.align		4
.L_4:
        /*001c*/ 	.word	index@(_Z13softmaxKernelP6__halfS0_ii)
        /*0020*/ 	.word	0x00000000
.L_5:


//--------------------- .nv.compat                --------------------------
	.section	.nv.compat,"",@"SHT_CUDA_COMPAT_INFO"
	.align	4
        /*0000*/ 	.byte	0x02, 0x09, 0x00, 0x00, 0x02, 0x02, 0x01, 0x00, 0x02, 0x05, 0x05, 0x00, 0x03, 0x07, 0x01, 0x01
        /*0010*/ 	.byte	0x02, 0x03, 0x00, 0x00, 0x02, 0x06, 0x01, 0x00, 0x04, 0x0b, 0x08, 0x00, 0x09, 0x00, 0x00, 0x00
        /*0020*/ 	.byte	0x00, 0x00, 0x00, 0x00


//--------------------- .nv.info._Z13softmaxKernelP6__halfS0_ii --------------------------
	.section	.nv.info._Z13softmaxKernelP6__halfS0_ii,"",@"SHT_CUDA_INFO"
	.sectionflags	@""
	.align	4


	//----- nvinfo : EIATTR_CUDA_API_VERSION
	.align		4
        /*0000*/ 	.byte	0x04, 0x37
        /*0002*/ 	.short	(.L_7 - .L_6)
.L_6:
        /*0004*/ 	.word	0x00000082


	//----- nvinfo : EIATTR_KPARAM_INFO
	.align		4
.L_7:
        /*0008*/ 	.byte	0x04, 0x17
        /*000a*/ 	.short	(.L_9 - .L_8)
.L_8:
        /*000c*/ 	.word	0x00000000
        /*0010*/ 	.short	0x0003
        /*0012*/ 	.short	0x0014
        /*0014*/ 	.byte	0x00, 0xf0, 0x11, 0x00


	//----- nvinfo : EIATTR_KPARAM_INFO
	.align		4
.L_9:
        /*0018*/ 	.byte	0x04, 0x17
        /*001a*/ 	.short	(.L_11 - .L_10)
.L_10:
        /*001c*/ 	.word	0x00000000
        /*0020*/ 	.short	0x0002
        /*0022*/ 	.short	0x0010
        /*0024*/ 	.byte	0x00, 0xf0, 0x11, 0x00


	//----- nvinfo : EIATTR_KPARAM_INFO
	.align		4
.L_11:
        /*0028*/ 	.byte	0x04, 0x17
        /*002a*/ 	.short	(.L_13 - .L_12)
.L_12:
        /*002c*/ 	.word	0x00000000
        /*0030*/ 	.short	0x0001
        /*0032*/ 	.short	0x0008
        /*0034*/ 	.byte	0x00, 0xf5, 0x21, 0x00


	//----- nvinfo : EIATTR_KPARAM_INFO
	.align		4
.L_13:
        /*0038*/ 	.byte	0x04, 0x17
        /*003a*/ 	.short	(.L_15 - .L_14)
.L_14:
        /*003c*/ 	.word	0x00000000
        /*0040*/ 	.short	0x0000
        /*0042*/ 	.short	0x0000
        /*0044*/ 	.byte	0x00, 0xf5, 0x21, 0x00


	//----- nvinfo : EIATTR_SPARSE_MMA_MASK
	.align		4
.L_15:
        /*0048*/ 	.byte	0x03, 0x50
        /*004a*/ 	.short	0x0000


	//----- nvinfo : EIATTR_MAXREG_COUNT
	.align		4
        /*004c*/ 	.byte	0x03, 0x1b
        /*004e*/ 	.short	0x00ff


	//----- nvinfo : EIATTR_NUM_BARRIERS
	.align		4
        /*0050*/ 	.byte	0x02, 0x4c
        /*0052*/ 	.byte	0x01
	.zero		1


	//----- nvinfo : EIATTR_MERCURY_ISA_VERSION
	.align		4
        /*0054*/ 	.byte	0x03, 0x5f
        /*0056*/ 	.short	0x0101


	//----- nvinfo : EIATTR_COOP_GROUP_MASK_REGIDS
	.align		4
        /*0058*/ 	.byte	0x04, 0x29
        /*005a*/ 	.short	(.L_17 - .L_16)


	//   ....[0]....
.L_16:
        /*005c*/ 	.word	0xffffffff


	//   ....[1]....
        /*0060*/ 	.word	0xffffffff


	//   ....[2]....
        /*0064*/ 	.word	0xffffffff


	//   ....[3]....
        /*0068*/ 	.word	0xffffffff


	//   ....[4]....
        /*006c*/ 	.word	0xffffffff


	//   ....[5]....
        /*0070*/ 	.word	0xffffffff


	//   ....[6]....
        /*0074*/ 	.word	0xffffffff


	//   ....[7]....
        /*0078*/ 	.word	0xffffffff


	//   ....[8]....
        /*007c*/ 	.word	0xffffffff


	//   ....[9]....
        /*0080*/ 	.word	0xffffffff


	//----- nvinfo : EIATTR_COOP_GROUP_INSTR_OFFSETS
	.align		4
.L_17:
        /*0084*/ 	.byte	0x04, 0x28
        /*0086*/ 	.short	(.L_19 - .L_18)


	//   ....[0]....
.L_18:
        /*0088*/ 	.word	0x000001c0


	//   ....[1]....
        /*008c*/ 	.word	0x000001f0


	//   ....[2]....
        /*0090*/ 	.word	0x00000220


	//   ....[3]....
        /*0094*/ 	.word	0x00000250


	//   ....[4]....
        /*0098*/ 	.word	0x00000270


	//   ....[5]....
        /*009c*/ 	.word	0x000004c0


	//   ....[6]....
        /*00a0*/ 	.word	0x000004e0


	//   ....[7]....
        /*00a4*/ 	.word	0x00000500


	//   ....[8]....
        /*00a8*/ 	.word	0x00000520


	//   ....[9]....
        /*00ac*/ 	.word	0x00000540


	//----- nvinfo : EIATTR_VRC_CTA_INIT_COUNT
	.align		4
.L_19:
        /*00b0*/ 	.byte	0x02, 0x4a
	.zero		1
	.zero		1


	//----- nvinfo : EIATTR_EXIT_INSTR_OFFSETS
	.align		4
        /*00b4*/ 	.byte	0x04, 0x1c
        /*00b6*/ 	.short	(.L_21 - .L_20)


	//   ....[0]....
.L_20:
        /*00b8*/ 	.word	0x00000040


	//   ....[1]....
        /*00bc*/ 	.word	0x00000580


	//   ....[2]....
        /*00c0*/ 	.word	0x00000730


	//----- nvinfo : EIATTR_CRS_STACK_SIZE
	.align		4
.L_21:
        /*00c4*/ 	.byte	0x04, 0x1e
        /*00c6*/ 	.short	(.L_23 - .L_22)
.L_22:
        /*00c8*/ 	.word	0x00000000


	//----- nvinfo : EIATTR_CBANK_PARAM_SIZE
	.align		4
.L_23:
        /*00cc*/ 	.byte	0x03, 0x19
        /*00ce*/ 	.short	0x0018


	//----- nvinfo : EIATTR_PARAM_CBANK
	.align		4
        /*00d0*/ 	.byte	0x04, 0x0a
        /*00d2*/ 	.short	(.L_25 - .L_24)
	.align		4
.L_24:
        /*00d4*/ 	.word	index@(.nv.constant0._Z13softmaxKernelP6__halfS0_ii)
        /*00d8*/ 	.short	0x0380
        /*00da*/ 	.short	0x0018


	//----- nvinfo : EIATTR_SW_WAR
	.align		4
.L_25:
        /*00dc*/ 	.byte	0x04, 0x36
        /*00de*/ 	.short	(.L_27 - .L_26)
.L_26:
        /*00e0*/ 	.word	0x00000008
.L_27:


//--------------------- .nv.callgraph             --------------------------
	.section	.nv.callgraph,"",@"SHT_CUDA_CALLGRAPH"
	.align	4
	.sectionentsize	8
	.align		4
        /*0000*/ 	.word	0x00000000
	.align		4
        /*0004*/ 	.word	0xffffffff
	.align		4
        /*0008*/ 	.word	0x00000000
	.align		4
        /*000c*/ 	.word	0xfffffffe
	.align		4
        /*0010*/ 	.word	0x00000000
	.align		4
        /*0014*/ 	.word	0xfffffffd
	.align		4
        /*0018*/ 	.word	0x00000000
	.align		4
        /*001c*/ 	.word	0xfffffffc


//--------------------- .text._Z13softmaxKernelP6__halfS0_ii --------------------------
	.section	.text._Z13softmaxKernelP6__halfS0_ii,"ax",@progbits
	.align	128
        .global         _Z13softmaxKernelP6__halfS0_ii
        .type           _Z13softmaxKernelP6__halfS0_ii,@function
        .size           _Z13softmaxKernelP6__halfS0_ii,(.L_x_8 - _Z13softmaxKernelP6__halfS0_ii)
        .other          _Z13softmaxKernelP6__halfS0_ii,@"STO_CUDA_ENTRY STV_DEFAULT"
_Z13softmaxKernelP6__halfS0_ii:
.text._Z13softmaxKernelP6__halfS0_ii:
[----:B------:R-:W-:Y:S08]  /*0000*/  LDC R1, c[0x0][0x37c] ;  /* 0x0000df00ff017b82 */ /* 0x000ff00000000800 */
[----:B------:R-:W0:Y:S08]  /*0010*/  S2UR UR4, SR_CTAID.X ;  /* 0x00000000000479c3 */ /* 0x000e300000002500 */
[----:B------:R-:W0:Y:S02]  /*0020*/  LDC R0, c[0x0][0x390] ;  /* 0x0000e400ff007b82 */ /* 0x000e240000000800 */
[----:B0-----:R-:W-:-:S13]  /*0030*/  ISETP.LE.AND P0, PT, R0, UR4, PT ;  /* 0x0000000400007c0c */ /* 0x001fda000bf03270 */
[----:B------:R-:W-:Y:S05]  /*0040*/  @P0 EXIT ;  /* 0x000000000000094d */ /* 0x000fea0003800000 */
[----:B------:R-:W0:Y:S01]  /*0050*/  S2R R0, SR_TID.X ;  /* 0x0000000000007919 */ /* 0x000e220000002100 */
[----:B------:R-:W1:Y:S01]  /*0060*/  LDC R7, c[0x0][0x394] ;  /* 0x0000e500ff077b82 */ /* 0x000e620000000800 */
[----:B------:R-:W2:Y:S01]  /*0070*/  LDCU.64 UR6, c[0x0][0x358] ;  /* 0x00006b00ff0677ac */ /* 0x000ea20008000a00 */
[----:B------:R-:W-:Y:S01]  /*0080*/  BSSY.RECONVERGENT B0, `(.L_x_0) ;  /* 0x000000f000007945 */ /* 0x000fe20003800200 */
[----:B------:R-:W-:-:S05]  /*0090*/  IMAD.MOV.U32 R4, RZ, RZ, 0xfc00 ;  /* 0x0000fc00ff047424 */ /* 0x000fca00078e00ff */
[----:B------:R-:W3:Y:S01]  /*00a0*/  LDC.64 R2, c[0x0][0x380] ;  /* 0x0000e000ff027b82 */ /* 0x000ee20000000a00 */
[----:B-1----:R-:W-:Y:S01]  /*00b0*/  IMAD R5, R7, UR4, RZ ;  /* 0x0000000407057c24 */ /* 0x002fe2000f8e02ff */
[----:B0-----:R-:W-:-:S03]  /*00c0*/  ISETP.GE.AND P0, PT, R0, R7, PT ;  /* 0x000000070000720c */ /* 0x001fc60003f06270 */
[----:B---3--:R-:W-:-:S10]  /*00d0*/  IMAD.WIDE R2, R5, 0x2, R2 ;  /* 0x0000000205027825 */ /* 0x008fd400078e0202 */
[----:B--2---:R-:W-:Y:S05]  /*00e0*/  @P0 BRA `(.L_x_1) ;  /* 0x0000000000200947 */ /* 0x004fea0003800000 */
[----:B------:R-:W0:Y:S01]  /*00f0*/  LDC R11, c[0x0][0x360] ;  /* 0x0000d800ff0b7b82 */ /* 0x000e220000000800 */
[----:B------:R-:W-:-:S07]  /*0100*/  IMAD.MOV.U32 R6, RZ, RZ, R0 ;  /* 0x000000ffff067224 */ /* 0x000fce00078e0000 */
.L_x_2:
[----:B------:R-:W-:-:S06]  /*0110*/  IMAD.WIDE R8, R6, 0x2, R2 ;  /* 0x0000000206087825 */ /* 0x000fcc00078e0202 */
[----:B------:R-:W2:Y:S01]  /*0120*/  LDG.E.U16 R9, desc[UR6][R8.64] ;  /* 0x0000000608097981 */ /* 0x000ea2000c1e1500 */
[----:B0-----:R-:W-:-:S04]  /*0130*/  IADD3 R6, PT, PT, R11, R6, RZ ;  /* 0x000000060b067210 */ /* 0x001fc80007ffe0ff */
[----:B------:R-:W-:Y:S02]  /*0140*/  ISETP.GE.AND P0, PT, R6, R7, PT ;  /* 0x000000070600720c */ /* 0x000fe40003f06270 */
[----:B--2---:R-:W-:-:S11]  /*0150*/  HMNMX2 R4, R4.H0_H0, R9.H0_H0, !PT ;  /* 0x2000000904047240 */ /* 0x004fd60007800800 */
[----:B------:R-:W-:Y:S05]  /*0160*/  @!P0 BRA `(.L_x_2) ;  /* 0xfffffffc00e88947 */ /* 0x000fea000383ffff */
.L_x_1:
[----:B------:R-:W-:Y:S05]  /*0170*/  BSYNC.RECONVERGENT B0 ;  /* 0x0000000000007941 */ /* 0x000fea0003800200 */
.L_x_0:
[----:B------:R-:W-:Y:S01]  /*0180*/  PRMT R4, R4, 0x5410, R4 ;  /* 0x0000541004047816 */ /* 0x000fe20000000004 */
[----:B------:R-:W-:Y:S01]  /*0190*/  BSSY.RECONVERGENT B0, `(.L_x_3) ;  /* 0x000002f000007945 */ /* 0x000fe20003800200 */
[C---:B------:R-:W-:Y:S02]  /*01a0*/  ISETP.NE.AND P0, PT, R0.reuse, RZ, PT ;  /* 0x000000ff0000720c */ /* 0x040fe40003f05270 */
[----:B------:R-:W-:Y:S01]  /*01b0*/  ISETP.GE.AND P1, PT, R0, R7, PT ;  /* 0x000000070000720c */ /* 0x000fe20003f26270 */
[----:B------:R-:W0:Y:S02]  /*01c0*/  SHFL.DOWN PT, R9, R4, 0x10, 0x1f ;  /* 0x0a001f0004097f89 */ /* 0x000e2400000e0000 */
[----:B0-----:R-:W-:Y:S02]  /*01d0*/  HMNMX2 R9, R4.H0_H0, R9.H0_H0, !PT ;  /* 0x2000000904097240 */ /* 0x001fe40007800800 */
[----:B------:R-:W0:Y:S03]  /*01e0*/  S2R R4, SR_CgaCtaId ;  /* 0x0000000000047919 */ /* 0x000e260000008800 */
[----:B------:R-:W1:Y:S02]  /*01f0*/  SHFL.DOWN PT, R6, R9, 0x8, 0x1f ;  /* 0x09001f0009067f89 */ /* 0x000e6400000e0000 */
[----:B-1----:R-:W-:-:S02]  /*0200*/  HMNMX2 R6, R9.H0_H0, R6.H0_H0, !PT ;  /* 0x2000000609067240 */ /* 0x002fc40007800800 */
[----:B------:R-:W-:-:S03]  /*0210*/  MOV R9, 0x400 ;  /* 0x0000040000097802 */ /* 0x000fc60000000f00 */
[----:B------:R-:W1:Y:S02]  /*0220*/  SHFL.DOWN PT, R11, R6, 0x4, 0x1f ;  /* 0x08801f00060b7f89 */ /* 0x000e6400000e0000 */
[----:B-1----:R-:W-:Y:S02]  /*0230*/  HMNMX2 R11, R6.H0_H0, R11.H0_H0, !PT ;  /* 0x2000000b060b7240 */ /* 0x002fe40007800800 */
[----:B0-----:R-:W-:-:S03]  /*0240*/  LEA R6, R4, R9, 0x18 ;  /* 0x0000000904067211 */ /* 0x001fc600078ec0ff */
[----:B------:R-:W0:Y:S02]  /*0250*/  SHFL.DOWN PT, R8, R11, 0x2, 0x1f ;  /* 0x08401f000b087f89 */ /* 0x000e2400000e0000 */
[----:B0-----:R-:W-:-:S05]  /*0260*/  HMNMX2 R8, R11.H0_H0, R8.H0_H0, !PT ;  /* 0x200000080b087240 */ /* 0x001fca0007800800 */
[----:B------:R-:W0:Y:S02]  /*0270*/  SHFL.DOWN PT, R13, R8, 0x1, 0x1f ;  /* 0x08201f00080d7f89 */ /* 0x000e2400000e0000 */
[----:B0-----:R-:W-:Y:S02]  /*0280*/  HMNMX2 R13, R8.H0_H0, R13.H0_H0, !PT ;  /* 0x2000000d080d7240 */ /* 0x001fe40007800800 */
[----:B------:R-:W-:-:S03]  /*0290*/  PRMT R8, RZ, 0x7610, R8 ;  /* 0x00007610ff087816 */ /* 0x000fc60000000008 */
[----:B------:R0:W-:Y:S01]  /*02a0*/  @!P0 STS.U16 [R6], R13 ;  /* 0x0000000d06008388 */ /* 0x0001e20000000400 */
[----:B------:R-:W-:Y:S06]  /*02b0*/  BAR.SYNC.DEFER_BLOCKING 0x0 ;  /* 0x0000000000007b1d */ /* 0x000fec0000010000 */
[----:B------:R-:W-:Y:S05]  /*02c0*/  @P1 BRA `(.L_x_4) ;  /* 0x00000000006c1947 */ /* 0x000fea0003800000 */
[----:B------:R1:W2:Y:S01]  /*02d0*/  LDS.U16 R10, [R6] ;  /* 0x00000000060a7984 */ /* 0x0002a20000000400 */
[----:B------:R-:W3:Y:S01]  /*02e0*/  LDC R11, c[0x0][0x360] ;  /* 0x0000d800ff0b7b82 */ /* 0x000ee20000000800 */
[----:B0-----:R-:W-:Y:S01]  /*02f0*/  VIADD R13, R9, 0x10 ;  /* 0x00000010090d7836 */ /* 0x001fe20000000000 */
[----:B------:R-:W-:Y:S01]  /*0300*/  PRMT R8, RZ, 0x7610, R8 ;  /* 0x00007610ff087816 */ /* 0x000fe20000000008 */
[----:B------:R-:W-:-:S03]  /*0310*/  IMAD.MOV.U32 R12, RZ, RZ, R0 ;  /* 0x000000ffff0c7224 */ /* 0x000fc600078e0000 */
[----:B------:R-:W-:-:S07]  /*0320*/  LEA R13, R4, R13, 0x18 ;  /* 0x0000000d040d7211 */ /* 0x000fce00078ec0ff */
.L_x_5:
[----:B----4-:R-:W-:-:S06]  /*0330*/  IMAD.WIDE R14, R12, 0x2, R2 ;  /* 0x000000020c0e7825 */ /* 0x010fcc00078e0202 */
[----:B------:R0:W2:Y:S01]  /*0340*/  LDG.E.U16 R15, desc[UR6][R14.64] ;  /* 0x000000060e0f7981 */ /* 0x0000a2000c1e1500 */
[----:B------:R-:W-:Y:S02]  /*0350*/  HFMA2 R17, -RZ, RZ, 0.96630859375, -0.0022525787353515625 ;  /* 0x3bbb989dff117431 */ /* 0x000fe400000001ff */
[----:B------:R-:W-:Y:S01]  /*0360*/  IMAD.MOV.U32 R18, RZ, RZ, 0x437c0000 ;  /* 0x437c0000ff127424 */ /* 0x000fe200078e00ff */
[----:B0-----:R-:W-:Y:S01]  /*0370*/  LEA R14, R12, R13, 0x1 ;  /* 0x0000000d0c0e7211 */ /* 0x001fe200078e08ff */
[----:B---3--:R-:W-:-:S05]  /*0380*/  IMAD.IADD R12, R11, 0x1, R12 ;  /* 0x000000010b0c7824 */ /* 0x008fca00078e020c */
[----:B------:R-:W-:Y:S01]  /*0390*/  ISETP.GE.AND P0, PT, R12, R7, PT ;  /* 0x000000070c00720c */ /* 0x000fe20003f06270 */
[----:B--2---:R-:W-:-:S05]  /*03a0*/  HADD2 R15, R15.H0_H0, -R10.H0_H0 ;  /* 0xa000000a0f0f7230 */ /* 0x004fca0000000800 */
[----:B------:R-:W-:-:S05]  /*03b0*/  HADD2.F32 R16, -RZ, R15.H0_H0 ;  /* 0x2000000fff107230 */ /* 0x000fca0000004100 */
[----:B------:R-:W-:-:S04]  /*03c0*/  FFMA.SAT R17, R16, R17, 0.5 ;  /* 0x3f00000010117423 */ /* 0x000fc80000002011 */
[----:B------:R-:W-:-:S04]  /*03d0*/  FFMA.RM R17, R17, R18, 12582913 ;  /* 0x4b40000111117423 */ /* 0x000fc80000004012 */
[C---:B------:R-:W-:Y:S01]  /*03e0*/  FADD R19, R17.reuse, -12583039 ;  /* 0xcb40007f11137421 */ /* 0x040fe20000000000 */
[----:B------:R-:W-:-:S03]  /*03f0*/  IMAD.SHL.U32 R17, R17, 0x800000, RZ ;  /* 0x0080000011117824 */ /* 0x000fc600078e00ff */
[----:B------:R-:W-:-:S04]  /*0400*/  FFMA R19, R16, 1.4426950216293334961, -R19 ;  /* 0x3fb8aa3b10137823 */ /* 0x000fc80000000813 */
[----:B------:R-:W-:-:S04]  /*0410*/  FFMA R19, R16, 1.925963033500011079e-08, R19 ;  /* 0x32a5706010137823 */ /* 0x000fc80000000013 */
[----:B------:R-:W0:Y:S02]  /*0420*/  MUFU.EX2 R16, R19 ;  /* 0x0000001300107308 */ /* 0x000e240000000800 */
[----:B0-----:R-:W-:-:S05]  /*0430*/  FMUL R16, R17, R16 ;  /* 0x0000001011107220 */ /* 0x001fca0000400000 */
[----:B------:R-:W-:-:S05]  /*0440*/  F2FP.F16.F32.PACK_AB R16, RZ, R16 ;  /* 0x00000010ff10723e */ /* 0x000fca00000000ff */
[----:B------:R4:W-:Y:S01]  /*0450*/  STS.U16 [R14], R16 ;  /* 0x000000100e007388 */ /* 0x0009e20000000400 */
[----:B------:R-:W-:Y:S01]  /*0460*/  HADD2 R8, R8.H0_H0, R16.H0_H0 ;  /* 0x2000001008087230 */ /* 0x000fe20000000800 */
[----:B------:R-:W-:Y:S06]  /*0470*/  @!P0 BRA `(.L_x_5) ;  /* 0xfffffffc00ac8947 */ /* 0x000fec000383ffff */
.L_x_4:
[----:B------:R-:W-:Y:S05]  /*0480*/  BSYNC.RECONVERGENT B0 ;  /* 0x0000000000007941 */ /* 0x000fea0003800200 */
.L_x_3:
[----:B------:R-:W-:Y:S02]  /*0490*/  PRMT R8, R8, 0x5410, R8 ;  /* 0x0000541008087816 */ /* 0x000fe40000000008 */
[C---:B------:R-:W-:Y:S02]  /*04a0*/  ISETP.NE.AND P0, PT, R0.reuse, RZ, PT ;  /* 0x000000ff0000720c */ /* 0x040fe40003f05270 */
[----:B------:R-:W-:Y:S01]  /*04b0*/  ISETP.GE.AND P1, PT, R0, R7, PT ;  /* 0x000000070000720c */ /* 0x000fe20003f26270 */
[----:B------:R-:W2:Y:S02]  /*04c0*/  SHFL.DOWN PT, R3, R8, 0x10, 0x1f ;  /* 0x0a001f0008037f89 */ /* 0x000ea400000e0000 */
[----:B--2---:R-:W-:-:S05]  /*04d0*/  HADD2 R3, R8.H0_H0, R3.H0_H0 ;  /* 0x2000000308037230 */ /* 0x004fca0000000800 */
[----:B------:R-:W2:Y:S02]  /*04e0*/  SHFL.DOWN PT, R2, R3, 0x8, 0x1f ;  /* 0x09001f0003027f89 */ /* 0x000ea400000e0000 */
[----:B--2---:R-:W-:-:S05]  /*04f0*/  HADD2 R2, R3.H0_H0, R2.H0_H0 ;  /* 0x2000000203027230 */ /* 0x004fca0000000800 */
[----:B------:R-:W2:Y:S02]  /*0500*/  SHFL.DOWN PT, R11, R2, 0x4, 0x1f ;  /* 0x08801f00020b7f89 */ /* 0x000ea400000e0000 */
[----:B--2---:R-:W-:-:S05]  /*0510*/  HADD2 R11, R2.H0_H0, R11.H0_H0 ;  /* 0x2000000b020b7230 */ /* 0x004fca0000000800 */
[----:B------:R-:W2:Y:S02]  /*0520*/  SHFL.DOWN PT, R10, R11, 0x2, 0x1f ;  /* 0x08401f000b0a7f89 */ /* 0x000ea400000e0000 */
[----:B--2---:R-:W-:-:S05]  /*0530*/  HADD2 R10, R11.H0_H0, R10.H0_H0 ;  /* 0x2000000a0b0a7230 */ /* 0x004fca0000000800 */
[----:B0-----:R-:W0:Y:S02]  /*0540*/  SHFL.DOWN PT, R13, R10, 0x1, 0x1f ;  /* 0x08201f000a0d7f89 */ /* 0x001e2400000e0000 */
[----:B0-----:R-:W-:-:S05]  /*0550*/  HADD2 R13, R10.H0_H0, R13.H0_H0 ;  /* 0x2000000d0a0d7230 */ /* 0x001fca0000000800 */
[----:B------:R0:W-:Y:S01]  /*0560*/  @!P0 STS.U16 [R6+0x2], R13 ;  /* 0x0000020d06008388 */ /* 0x0001e20000000400 */
[----:B------:R-:W-:Y:S06]  /*0570*/  BAR.SYNC.DEFER_BLOCKING 0x0 ;  /* 0x0000000000007b1d */ /* 0x000fec0000010000 */
[----:B------:R-:W-:Y:S05]  /*0580*/  @P1 EXIT ;  /* 0x000000000000194d */ /* 0x000fea0003800000 */
[----:B01----:R-:W0:Y:S01]  /*0590*/  LDS.U16 R6, [R6+0x2] ;  /* 0x0000020006067984 */ /* 0x003e220000000400 */
[----:B------:R-:W1:Y:S01]  /*05a0*/  LDC.64 R2, c[0x0][0x388] ;  /* 0x0000e200ff027b82 */ /* 0x000e620000000a00 */
[----:B------:R-:W-:Y:S01]  /*05b0*/  VIADD R9, R9, 0x10 ;  /* 0x0000001009097836 */ /* 0x000fe20000000000 */
[----:B------:R-:W2:Y:S04]  /*05c0*/  LDCU UR4, c[0x0][0x360] ;  /* 0x00006c00ff0477ac */ /* 0x000ea80008000800 */
[----:B------:R-:W-:Y:S01]  /*05d0*/  LEA R13, R4, R9, 0x18 ;  /* 0x00000009040d7211 */ /* 0x000fe200078ec0ff */
[----:B------:R-:W3:Y:S01]  /*05e0*/  LDCU UR5, c[0x0][0x394] ;  /* 0x00007280ff0577ac */ /* 0x000ee20008000800 */
[----:B0-----:R-:W-:-:S04]  /*05f0*/  HADD2.F32 R8, -RZ, R6.H0_H0 ;  /* 0x20000006ff087230 */ /* 0x001fc80000004100 */
[----:B--23--:R0:W0:Y:S03]  /*0600*/  MUFU.RCP R10, R8 ;  /* 0x00000008000a7308 */ /* 0x00c0260000001000 */
.L_x_6:
[C---:B------:R-:W-:Y:S01]  /*0610*/  LEA R4, R0.reuse, R13, 0x1 ;  /* 0x0000000d00047211 */ /* 0x040fe200078e08ff */
[----:B------:R-:W-:Y:S01]  /*0620*/  IMAD.IADD R11, R5, 0x1, R0 ;  /* 0x00000001050b7824 */ /* 0x000fe200078e0200 */
[----:B------:R-:W-:-:S04]  /*0630*/  IADD3 R0, PT, PT, R0, UR4, RZ ;  /* 0x0000000400007c10 */ /* 0x000fc8000fffe0ff */
[----:B--2---:R-:W2:Y:S02]  /*0640*/  LDS.U16 R4, [R4] ;  /* 0x0000000004047984 */ /* 0x004ea40000000400 */
[----:B--2---:R-:W-:-:S05]  /*0650*/  HADD2.F32 R7, -RZ, R4.H0_H0 ;  /* 0x20000004ff077230 */ /* 0x004fca0000004100 */
[----:B0-----:R-:W-:-:S05]  /*0660*/  FMUL R9, R10, R7 ;  /* 0x000000070a097220 */ /* 0x001fca0000400000 */
[----:B------:R-:W-:-:S05]  /*0670*/  F2FP.F16.F32.PACK_AB R6, RZ, R9 ;  /* 0x00000009ff06723e */ /* 0x000fca00000000ff */
[C---:B------:R-:W-:Y:S02]  /*0680*/  HSETP2.GEU.AND P1, PT, |R6|.reuse.H0_H0, 8.523464202880859375e-06, 8.523464202880859375e-06, PT ;  /* 0x008f008f06007434 */ /* 0x040fe40003f2ea00 */
[----:B------:R-:W-:-:S05]  /*0690*/  HSETP2.GT.AND P0, PT, |R6|.H0_H0, RZ.H0_H0, PT ;  /* 0x200000ff06007234 */ /* 0x000fca0003f04a00 */
[----:B------:R-:W-:-:S13]  /*06a0*/  PLOP3.LUT P0, PT, P1, P0, PT, 0xf2, 0x2f ;  /* 0x00000000002f781c */ /* 0x000fda0000f01e72 */
[----:B------:R-:W-:-:S04]  /*06b0*/  @!P0 FFMA R7, -R8, R9, R7 ;  /* 0x0000000908078223 */ /* 0x000fc80000000107 */
[--C-:B------:R-:W-:Y:S01]  /*06c0*/  @!P0 FFMA R7, R10, R7, R9.reuse ;  /* 0x000000070a078223 */ /* 0x100fe20000000009 */
[----:B------:R-:W-:-:S04]  /*06d0*/  PRMT R9, R6, 0x7610, R9 ;  /* 0x0000761006097816 */ /* 0x000fc80000000009 */
[----:B------:R-:W-:Y:S01]  /*06e0*/  @!P0 F2FP.F16.F32.PACK_AB R9, RZ, R7 ;  /* 0x00000007ff09823e */ /* 0x000fe200000000ff */
[----:B-1----:R-:W-:Y:S01]  /*06f0*/  IMAD.WIDE R6, R11, 0x2, R2 ;  /* 0x000000020b067825 */ /* 0x002fe200078e0202 */
[----:B------:R-:W-:-:S04]  /*0700*/  ISETP.GE.AND P0, PT, R0, UR5, PT ;  /* 0x0000000500007c0c */ /* 0x000fc8000bf06270 */
[----:B------:R2:W-:Y:S09]  /*0710*/  STG.E.U16 desc[UR6][R6.64], R9 ;  /* 0x0000000906007986 */ /* 0x0005f2000c101506 */
[----:B------:R-:W-:Y:S05]  /*0720*/  @!P0 BRA `(.L_x_6) ;  /* 0xfffffffc00b88947 */ /* 0x000fea000383ffff */
[----:B------:R-:W-:Y:S05]  /*0730*/  EXIT ;  /* 0x000000000000794d */ /* 0x000fea0003800000 */
.L_x_7:
[----:B------:R-:W-:-:S00]  /*0740*/  BRA `(.L_x_7) ;  /* 0xfffffffc00fc7947 */ /* 0x000fc0000383ffff */
[----:B------:R-:W-:-:S00]  /*0750*/  NOP ;  /* 0x0000000000007918 */ /* 0x000fc00000000000 */
        /* <DEDUP_REMOVED lines=10> */
.L_x_8:


//--------------------- .nv.shared._Z13softmaxKernelP6__halfS0_ii --------------------------
	.section	.nv.shared._Z13softmaxKernelP6__halfS0_ii,"aw",@nobits
	.sectionflags	@""
	.align	16
.nv.shared._Z13softmaxKernelP6__halfS0_ii:
	.zero		1040


//--------------------- .nv.shared.reserved.0     --------------------------
	.section	.nv.shared.reserved.0,"aw",@nobits
	.weak		__nv_reservedSMEM_offset_0_alias
	.size		__nv_reservedSMEM_offset_0_alias, 0, 64
	.other		__nv_reservedSMEM_offset_0_alias,@"STO_CUDA_RESERVED_SHARED STV_DEFAULT"
__nv_reservedSMEM_offset_0_alias:
	.zero		0
	.zero		64


//--------------------- .nv.constant0._Z13softmaxKernelP6__halfS0_ii --------------------------
	.section	.nv.constant0._Z13softmaxKernelP6__halfS0_ii,"a",@progbits
	.sectionflags	@""
	.align	4
.nv.constant0._Z13softmaxKernelP6__halfS0_ii:
	.zero		920


//--------------------- SYMBOLS --------------------------

	.type		.nv.reservedSmem.offset0,@object
	.size		.nv.reservedSmem.offset0,0x4
	.type		.nv.reservedSmem.cap,@object
	.size		.nv.reservedSmem.cap,0x4
